//
// Generated by NVIDIA NVVM Compiler
//
// Compiler Build ID: CL-36424714
// Cuda compilation tools, release 13.0, V13.0.88
// Based on NVVM 20.0.0
//

.version 9.0
.target sm_100
.address_size 64

	// .globl	_Z7mat_mulPfS_S_
// _ZZ7mat_mulPfS_S_E2As has been demoted
// _ZZ7mat_mulPfS_S_E2Bs has been demoted

.visible .entry _Z7mat_mulPfS_S_(
	.param .u64 .ptr .align 1 _Z7mat_mulPfS_S__param_0,
	.param .u64 .ptr .align 1 _Z7mat_mulPfS_S__param_1,
	.param .u64 .ptr .align 1 _Z7mat_mulPfS_S__param_2
)
{
	.reg .pred 	%p<2>;
	.reg .b32 	%r<32>;
	.reg .b32 	%f<104>;
	.reg .b64 	%rd<23>;
	// demoted variable
	.shared .align 4 .b8 _ZZ7mat_mulPfS_S_E2As[1024];
	// demoted variable
	.shared .align 4 .b8 _ZZ7mat_mulPfS_S_E2Bs[1024];
	ld.param.u64 	%rd9, [_Z7mat_mulPfS_S__param_1];
	cvta.to.global.u64 	%rd10, %rd9;
	mov.u32 	%r1, %ctaid.x;
	mov.u32 	%r13, %ctaid.y;
	mov.u32 	%r14, %tid.x;
	mov.u32 	%r15, %tid.y;
	shl.b32 	%r16, %r1, 11;
	shl.b32 	%r17, %r14, 7;
	shl.b32 	%r18, %r14, 6;
	mov.u32 	%r19, _ZZ7mat_mulPfS_S_E2As;
	add.s32 	%r2, %r19, %r18;
	shl.b32 	%r20, %r15, 2;
	add.s32 	%r3, %r2, %r20;
	shl.b32 	%r21, %r13, 4;
	add.s32 	%r22, %r21, %r15;
	add.s32 	%r4, %r22, %r18;
	mov.u32 	%r23, _ZZ7mat_mulPfS_S_E2Bs;
	add.s32 	%r6, %r23, %r20;
	add.s32 	%r5, %r6, %r18;
	add.s32 	%r24, %r15, %r18;
	add.s32 	%r25, %r24, %r21;
	add.s32 	%r26, %r25, 1024;
	mul.wide.u32 	%rd11, %r26, 4;
	add.s64 	%rd22, %rd10, %rd11;
	mul.wide.u32 	%rd12, %r4, 4;
	add.s64 	%rd21, %rd10, %rd12;
	or.b32  	%r27, %r15, %r16;
	add.s32 	%r30, %r27, %r17;
	mov.b32 	%r31, 0;
	mov.f32 	%f103, 0f00000000;
$L__BB0_1:
	ld.param.u64 	%rd19, [_Z7mat_mulPfS_S__param_0];
	mul.wide.s32 	%rd13, %r30, 4;
	cvta.to.global.u64 	%rd14, %rd19;
	add.s64 	%rd15, %rd14, %rd13;
	ld.global.f32 	%f4, [%rd15];
	st.shared.f32 	[%r3], %f4;
	ld.global.f32 	%f5, [%rd21];
	st.shared.f32 	[%r5], %f5;
	bar.sync 	0;
	ld.shared.f32 	%f6, [%r2];
	ld.shared.f32 	%f7, [%r6];
	fma.rn.f32 	%f8, %f6, %f7, %f103;
	ld.shared.f32 	%f9, [%r2+4];
	ld.shared.f32 	%f10, [%r6+64];
	fma.rn.f32 	%f11, %f9, %f10, %f8;
	ld.shared.f32 	%f12, [%r2+8];
	ld.shared.f32 	%f13, [%r6+128];
	fma.rn.f32 	%f14, %f12, %f13, %f11;
	ld.shared.f32 	%f15, [%r2+12];
	ld.shared.f32 	%f16, [%r6+192];
	fma.rn.f32 	%f17, %f15, %f16, %f14;
	ld.shared.f32 	%f18, [%r2+16];
	ld.shared.f32 	%f19, [%r6+256];
	fma.rn.f32 	%f20, %f18, %f19, %f17;
	ld.shared.f32 	%f21, [%r2+20];
	ld.shared.f32 	%f22, [%r6+320];
	fma.rn.f32 	%f23, %f21, %f22, %f20;
	ld.shared.f32 	%f24, [%r2+24];
	ld.shared.f32 	%f25, [%r6+384];
	fma.rn.f32 	%f26, %f24, %f25, %f23;
	ld.shared.f32 	%f27, [%r2+28];
	ld.shared.f32 	%f28, [%r6+448];
	fma.rn.f32 	%f29, %f27, %f28, %f26;
	ld.shared.f32 	%f30, [%r2+32];
	ld.shared.f32 	%f31, [%r6+512];
	fma.rn.f32 	%f32, %f30, %f31, %f29;
	ld.shared.f32 	%f33, [%r2+36];
	ld.shared.f32 	%f34, [%r6+576];
	fma.rn.f32 	%f35, %f33, %f34, %f32;
	ld.shared.f32 	%f36, [%r2+40];
	ld.shared.f32 	%f37, [%r6+640];
	fma.rn.f32 	%f38, %f36, %f37, %f35;
	ld.shared.f32 	%f39, [%r2+44];
	ld.shared.f32 	%f40, [%r6+704];
	fma.rn.f32 	%f41, %f39, %f40, %f38;
	ld.shared.f32 	%f42, [%r2+48];
	ld.shared.f32 	%f43, [%r6+768];
	fma.rn.f32 	%f44, %f42, %f43, %f41;
	ld.shared.f32 	%f45, [%r2+52];
	ld.shared.f32 	%f46, [%r6+832];
	fma.rn.f32 	%f47, %f45, %f46, %f44;
	ld.shared.f32 	%f48, [%r2+56];
	ld.shared.f32 	%f49, [%r6+896];
	fma.rn.f32 	%f50, %f48, %f49, %f47;
	ld.shared.f32 	%f51, [%r2+60];
	ld.shared.f32 	%f52, [%r6+960];
	fma.rn.f32 	%f53, %f51, %f52, %f50;
	ld.global.f32 	%f54, [%rd15+64];
	st.shared.f32 	[%r3], %f54;
	ld.global.f32 	%f55, [%rd22];
	st.shared.f32 	[%r5], %f55;
	bar.sync 	0;
	ld.shared.f32 	%f56, [%r2];
	ld.shared.f32 	%f57, [%r6];
	fma.rn.f32 	%f58, %f56, %f57, %f53;
	ld.shared.f32 	%f59, [%r2+4];
	ld.shared.f32 	%f60, [%r6+64];
	fma.rn.f32 	%f61, %f59, %f60, %f58;
	ld.shared.f32 	%f62, [%r2+8];
	ld.shared.f32 	%f63, [%r6+128];
	fma.rn.f32 	%f64, %f62, %f63, %f61;
	ld.shared.f32 	%f65, [%r2+12];
	ld.shared.f32 	%f66, [%r6+192];
	fma.rn.f32 	%f67, %f65, %f66, %f64;
	ld.shared.f32 	%f68, [%r2+16];
	ld.shared.f32 	%f69, [%r6+256];
	fma.rn.f32 	%f70, %f68, %f69, %f67;
	ld.shared.f32 	%f71, [%r2+20];
	ld.shared.f32 	%f72, [%r6+320];
	fma.rn.f32 	%f73, %f71, %f72, %f70;
	ld.shared.f32 	%f74, [%r2+24];
	ld.shared.f32 	%f75, [%r6+384];
	fma.rn.f32 	%f76, %f74, %f75, %f73;
	ld.shared.f32 	%f77, [%r2+28];
	ld.shared.f32 	%f78, [%r6+448];
	fma.rn.f32 	%f79, %f77, %f78, %f76;
	ld.shared.f32 	%f80, [%r2+32];
	ld.shared.f32 	%f81, [%r6+512];
	fma.rn.f32 	%f82, %f80, %f81, %f79;
	ld.shared.f32 	%f83, [%r2+36];
	ld.shared.f32 	%f84, [%r6+576];
	fma.rn.f32 	%f85, %f83, %f84, %f82;
	ld.shared.f32 	%f86, [%r2+40];
	ld.shared.f32 	%f87, [%r6+640];
	fma.rn.f32 	%f88, %f86, %f87, %f85;
	ld.shared.f32 	%f89, [%r2+44];
	ld.shared.f32 	%f90, [%r6+704];
	fma.rn.f32 	%f91, %f89, %f90, %f88;
	ld.shared.f32 	%f92, [%r2+48];
	ld.shared.f32 	%f93, [%r6+768];
	fma.rn.f32 	%f94, %f92, %f93, %f91;
	ld.shared.f32 	%f95, [%r2+52];
	ld.shared.f32 	%f96, [%r6+832];
	fma.rn.f32 	%f97, %f95, %f96, %f94;
	ld.shared.f32 	%f98, [%r2+56];
	ld.shared.f32 	%f99, [%r6+896];
	fma.rn.f32 	%f100, %f98, %f99, %f97;
	ld.shared.f32 	%f101, [%r2+60];
	ld.shared.f32 	%f102, [%r6+960];
	fma.rn.f32 	%f103, %f101, %f102, %f100;
	add.s32 	%r31, %r31, 2;
	add.s64 	%rd22, %rd22, 8192;
	add.s64 	%rd21, %rd21, 8192;
	add.s32 	%r30, %r30, 32;
	setp.ne.s32 	%p1, %r31, 8;
	@%p1 bra 	$L__BB0_1;
	ld.param.u64 	%rd20, [_Z7mat_mulPfS_S__param_2];
	cvta.to.global.u64 	%rd16, %rd20;
	shl.b32 	%r28, %r1, 10;
	add.s32 	%r29, %r4, %r28;
	mul.wide.s32 	%rd17, %r29, 4;
	add.s64 	%rd18, %rd16, %rd17;
	st.global.f32 	[%rd18], %f103;
	ret;

}


// ===== COMPILED SASS (sm_100) =====

	.target	sm_100

	.elftype	@"ET_EXEC"


//--------------------- .note.nv.tkinfo           --------------------------
	.section	.note.nv.tkinfo,"",@"SHT_NOTE"
	.sectionflags	@"SHF_NOTE_NV_TKINFO"
	.tkinfo
        /*0018*/ 	.word	0x00000002
        /*0030*/ 	.string	""
        /*0030*/ 	.string	"ptxas"
        /*0030*/ 	.string	"Cuda compilation tools, release 13.0, V13.0.88"
        /*0030*/ 	.string	"Build cuda_13.0.r13.0/compiler.36424714_0"
        /*0030*/ 	.string	"-arch sm_100 -m 64 "



//--------------------- .note.nv.cuinfo           --------------------------
	.section	.note.nv.cuinfo,"",@"SHT_NOTE"
	.sectionflags	@"SHF_NOTE_NV_CUINFO"
        /*0018*/ 	.short	0x0002
        /*001a*/ 	.short	0x0064
        /*001c*/ 	.short	0x0082
	.zero		2


//--------------------- .nv.info                  --------------------------
	.section	.nv.info,"",@"SHT_CUDA_INFO"
	.align	4


	//----- nvinfo : EIATTR_REGCOUNT
	.align		4
        /*0000*/ 	.byte	0x04, 0x2f
        /*0002*/ 	.short	(.L_1 - .L_0)
	.align		4
.L_0:
        /*0004*/ 	.word	index@(_Z7mat_mulPfS_S_)
        /*0008*/ 	.word	0x00000020


	//----- nvinfo : EIATTR_FRAME_SIZE
	.align		4
.L_1:
        /*000c*/ 	.byte	0x04, 0x11
        /*000e*/ 	.short	(.L_3 - .L_2)
	.align		4
.L_2:
        /*0010*/ 	.word	index@(_Z7mat_mulPfS_S_)
        /*0014*/ 	.word	0x00000000


	//----- nvinfo : EIATTR_MIN_STACK_SIZE
	.align		4
.L_3:
        /*0018*/ 	.byte	0x04, 0x12
        /*001a*/ 	.short	(.L_5 - .L_4)
	.align		4
.L_4:
        /*001c*/ 	.word	index@(_Z7mat_mulPfS_S_)
        /*0020*/ 	.word	0x00000000
.L_5:


//--------------------- .nv.compat                --------------------------
	.section	.nv.compat,"",@"SHT_CUDA_COMPAT_INFO"
	.align	4
        /*0000*/ 	.byte	0x02, 0x09, 0x00, 0x00, 0x02, 0x02, 0x01, 0x00, 0x02, 0x05, 0x05, 0x00, 0x03, 0x07, 0x01, 0x01
        /*0010*/ 	.byte	0x02, 0x03, 0x00, 0x00, 0x02, 0x06, 0x01, 0x00, 0x04, 0x0b, 0x08, 0x00, 0x09, 0x00, 0x00, 0x00
        /*0020*/ 	.byte	0x00, 0x00, 0x00, 0x00


//--------------------- .nv.info._Z7mat_mulPfS_S_ --------------------------
	.section	.nv.info._Z7mat_mulPfS_S_,"",@"SHT_CUDA_INFO"
	.sectionflags	@""
	.align	4


	//----- nvinfo : EIATTR_CUDA_API_VERSION
	.align		4
        /*0000*/ 	.byte	0x04, 0x37
        /*0002*/ 	.short	(.L_7 - .L_6)
.L_6:
        /*0004*/ 	.word	0x00000082


	//----- nvinfo : EIATTR_KPARAM_INFO
	.align		4
.L_7:
        /*0008*/ 	.byte	0x04, 0x17
        /*000a*/ 	.short	(.L_9 - .L_8)
.L_8:
        /*000c*/ 	.word	0x00000000
        /*0010*/ 	.short	0x0002
        /*0012*/ 	.short	0x0010
        /*0014*/ 	.byte	0x00, 0xf5, 0x21, 0x00


	//----- nvinfo : EIATTR_KPARAM_INFO
	.align		4
.L_9:
        /*0018*/ 	.byte	0x04, 0x17
        /*001a*/ 	.short	(.L_11 - .L_10)
.L_10:
        /*001c*/ 	.word	0x00000000
        /*0020*/ 	.short	0x0001
        /*0022*/ 	.short	0x0008
        /*0024*/ 	.byte	0x00, 0xf5, 0x21, 0x00


	//----- nvinfo : EIATTR_KPARAM_INFO
	.align		4
.L_11:
        /*0028*/ 	.byte	0x04, 0x17
        /*002a*/ 	.short	(.L_13 - .L_12)
.L_12:
        /*002c*/ 	.word	0x00000000
        /*0030*/ 	.short	0x0000
        /*0032*/ 	.short	0x0000
        /*0034*/ 	.byte	0x00, 0xf5, 0x21, 0x00


	//----- nvinfo : EIATTR_SPARSE_MMA_MASK
	.align		4
.L_13:
        /*0038*/ 	.byte	0x03, 0x50
        /*003a*/ 	.short	0x0000


	//----- nvinfo : EIATTR_MAXREG_COUNT
	.align		4
        /*003c*/ 	.byte	0x03, 0x1b
        /*003e*/ 	.short	0x00ff


	//----- nvinfo : EIATTR_NUM_BARRIERS
	.align		4
        /*0040*/ 	.byte	0x02, 0x4c
        /*0042*/ 	.byte	0x01
	.zero		1


	//----- nvinfo : EIATTR_MERCURY_ISA_VERSION
	.align		4
        /*0044*/ 	.byte	0x03, 0x5f
        /*0046*/ 	.short	0x0101


	//----- nvinfo : EIATTR_VRC_CTA_INIT_COUNT
	.align		4
        /*0048*/ 	.byte	0x02, 0x4a
	.zero		1
	.zero		1


	//----- nvinfo : EIATTR_EXIT_INSTR_OFFSETS
	.align		4
        /*004c*/ 	.byte	0x04, 0x1c
        /*004e*/ 	.short	(.L_15 - .L_14)


	//   ....[0]....
.L_14:
        /*0050*/ 	.word	0x00000830


	//----- nvinfo : EIATTR_CBANK_PARAM_SIZE
	.align		4
.L_15:
        /*0054*/ 	.byte	0x03, 0x19
        /*0056*/ 	.short	0x0018


	//----- nvinfo : EIATTR_PARAM_CBANK
	.align		4
        /*0058*/ 	.byte	0x04, 0x0a
        /*005a*/ 	.short	(.L_17 - .L_16)
	.align		4
.L_16:
        /*005c*/ 	.word	index@(.nv.constant0._Z7mat_mulPfS_S_)
        /*0060*/ 	.short	0x0380
        /*0062*/ 	.short	0x0018


	//----- nvinfo : EIATTR_SW_WAR
	.align		4
.L_17:
        /*0064*/ 	.byte	0x04, 0x36
        /*0066*/ 	.short	(.L_19 - .L_18)
.L_18:
        /*0068*/ 	.word	0x00000008
.L_19:


//--------------------- .nv.callgraph             --------------------------
	.section	.nv.callgraph,"",@"SHT_CUDA_CALLGRAPH"
	.align	4
	.sectionentsize	8
	.align		4
        /*0000*/ 	.word	0x00000000
	.align		4
        /*0004*/ 	.word	0xffffffff
	.align		4
        /*0008*/ 	.word	0x00000000
	.align		4
        /*000c*/ 	.word	0xfffffffe
	.align		4
        /*0010*/ 	.word	0x00000000
	.align		4
        /*0014*/ 	.word	0xfffffffd
	.align		4
        /*0018*/ 	.word	0x00000000
	.align		4
        /*001c*/ 	.word	0xfffffffc


//--------------------- .text._Z7mat_mulPfS_S_    --------------------------
	.section	.text._Z7mat_mulPfS_S_,"ax",@progbits
	.align	128
        .global         _Z7mat_mulPfS_S_
        .type           _Z7mat_mulPfS_S_,@function
        .size           _Z7mat_mulPfS_S_,(.L_x_2 - _Z7mat_mulPfS_S_)
        .other          _Z7mat_mulPfS_S_,@"STO_CUDA_ENTRY STV_DEFAULT"
_Z7mat_mulPfS_S_:
.text._Z7mat_mulPfS_S_:
[----:B------:R-:W-:Y:S01]  /*0000*/  LDC R1, c[0x0][0x37c] ;  /* 0x0000df00ff017b82 */ /* 0x000fe20000000800 */
[----:B------:R-:W0:Y:S07]  /*0010*/  S2R R9, SR_TID.X ;  /* 0x0000000000097919 */ /* 0x000e2e0000002100 */
[----:B------:R-:W1:Y:S01]  /*0020*/  S2UR UR6, SR_CgaCtaId ;  /* 0x00000000000679c3 */ /* 0x000e620000008800 */
[----:B------:R-:W-:Y:S01]  /*0030*/  UMOV UR4, 0x400 ;  /* 0x0000040000047882 */ /* 0x000fe20000000000 */
[----:B------:R-:W-:Y:S01]  /*0040*/  HFMA2 R11, -RZ, RZ, 0, 0 ;  /* 0x00000000ff0b7431 */ /* 0x000fe200000001ff */
[----:B------:R-:W2:Y:S01]  /*0050*/  S2R R18, SR_TID.Y ;  /* 0x0000000000127919 */ /* 0x000ea20000002200 */
[----:B------:R-:W-:Y:S01]  /*0060*/  UIADD3 UR5, UPT, UPT, UR4, 0x400, URZ ;  /* 0x0000040004057890 */ /* 0x000fe2000fffe0ff */
[----:B------:R-:W3:Y:S01]  /*0070*/  LDCU.64 UR8, c[0x0][0x358] ;  /* 0x00006b00ff0877ac */ /* 0x000ee20008000a00 */
[----:B------:R-:W4:Y:S02]  /*0080*/  S2R R3, SR_CTAID.Y ;  /* 0x0000000000037919 */ /* 0x000f240000002600 */
[----:B------:R-:W5:Y:S01]  /*0090*/  LDC.64 R6, c[0x0][0x388] ;  /* 0x0000e200ff067b82 */ /* 0x000f620000000a00 */
[----:B------:R-:W3:Y:S07]  /*00a0*/  S2R R4, SR_CTAID.X ;  /* 0x0000000000047919 */ /* 0x000eee0000002500 */
[----:B------:R-:W5:Y:S01]  /*00b0*/  LDC.64 R22, c[0x0][0x380] ;  /* 0x0000e000ff167b82 */ /* 0x000f620000000a00 */
[----:B-1----:R-:W-:-:S02]  /*00c0*/  ULEA UR4, UR6, UR4, 0x18 ;  /* 0x0000000406047291 */ /* 0x002fc4000f8ec0ff */
[----:B------:R-:W-:-:S04]  /*00d0*/  ULEA UR5, UR6, UR5, 0x18 ;  /* 0x0000000506057291 */ /* 0x000fc8000f8ec0ff */
[C---:B0-----:R-:W-:Y:S01]  /*00e0*/  LEA R19, R9.reuse, UR4, 0x6 ;  /* 0x0000000409137c11 */ /* 0x041fe2000f8e30ff */
[----:B------:R-:W-:Y:S01]  /*00f0*/  UMOV UR4, URZ ;  /* 0x000000ff00047c82 */ /* 0x000fe20008000000 */
[-C--:B--2---:R-:W-:Y:S02]  /*0100*/  LEA R0, R9, R18.reuse, 0x6 ;  /* 0x0000001209007211 */ /* 0x084fe400078e30ff */
[----:B------:R-:W-:Y:S02]  /*0110*/  LEA R16, R18, UR5, 0x2 ;  /* 0x0000000512107c11 */ /* 0x000fe4000f8e10ff */
[C---:B----4-:R-:W-:Y:S02]  /*0120*/  LEA R17, R3.reuse, R18, 0x4 ;  /* 0x0000001203117211 */ /* 0x050fe400078e20ff */
[----:B------:R-:W-:Y:S02]  /*0130*/  LEA R0, R3, R0, 0x4 ;  /* 0x0000000003007211 */ /* 0x000fe400078e20ff */
[----:B------:R-:W-:-:S02]  /*0140*/  LEA R17, R9, R17, 0x6 ;  /* 0x0000001109117211 */ /* 0x000fc400078e30ff */
[----:B------:R-:W-:Y:S02]  /*0150*/  IADD3 R5, PT, PT, R0, 0x400, RZ ;  /* 0x0000040000057810 */ /* 0x000fe40007ffe0ff */
[----:B---3--:R-:W-:Y:S01]  /*0160*/  SHF.L.U32 R8, R4, 0xb, RZ ;  /* 0x0000000b04087819 */ /* 0x008fe200000006ff */
[----:B-----5:R-:W-:-:S03]  /*0170*/  IMAD.WIDE.U32 R2, R17, 0x4, R6 ;  /* 0x0000000411027825 */ /* 0x020fc600078e0006 */
[C---:B------:R-:W-:Y:S01]  /*0180*/  LOP3.LUT R8, R18.reuse, R8, RZ, 0xfc, !PT ;  /* 0x0000000812087212 */ /* 0x040fe200078efcff */
[----:B------:R-:W-:Y:S01]  /*0190*/  IMAD.WIDE.U32 R6, R5, 0x4, R6 ;  /* 0x0000000405067825 */ /* 0x000fe200078e0006 */
[----:B------:R-:W-:Y:S02]  /*01a0*/  MOV R5, R3 ;  /* 0x0000000300057202 */ /* 0x000fe40000000f00 */
[----:B------:R-:W-:Y:S02]  /*01b0*/  LEA R18, R18, R19, 0x2 ;  /* 0x0000001312127211 */ /* 0x000fe400078e10ff */
[----:B------:R-:W-:Y:S02]  /*01c0*/  MOV R0, R6 ;  /* 0x0000000600007202 */ /* 0x000fe40000000f00 */
[----:B------:R-:W-:Y:S02]  /*01d0*/  MOV R3, R7 ;  /* 0x0000000700037202 */ /* 0x000fe40000000f00 */
[----:B------:R-:W-:-:S02]  /*01e0*/  LEA R6, R9, R8, 0x7 ;  /* 0x0000000809067211 */ /* 0x000fc400078e38ff */
[----:B------:R-:W-:-:S07]  /*01f0*/  LEA R7, R9, R16, 0x6 ;  /* 0x0000001009077211 */ /* 0x000fce00078e30ff */
.L_x_0:
[----:B------:R-:W-:Y:S01]  /*0200*/  IMAD.WIDE R26, R6, 0x4, R22 ;  /* 0x00000004061a7825 */ /* 0x000fe200078e0216 */
[----:B------:R-:W-:Y:S02]  /*0210*/  MOV R8, R2 ;  /* 0x0000000200087202 */ /* 0x000fe40000000f00 */
[----:B------:R-:W-:Y:S02]  /*0220*/  MOV R9, R5 ;  /* 0x0000000500097202 */ /* 0x000fe40000000f00 */
[----:B------:R-:W2:Y:S04]  /*0230*/  LDG.E R10, desc[UR8][R26.64] ;  /* 0x000000081a0a7981 */ /* 0x000ea8000c1e1900 */
[----:B------:R-:W3:Y:S01]  /*0240*/  LDG.E R8, desc[UR8][R8.64] ;  /* 0x0000000808087981 */ /* 0x000ee2000c1e1900 */
[----:B------:R-:W-:-:S02]  /*0250*/  MOV R24, R0 ;  /* 0x0000000000187202 */ /* 0x000fc40000000f00 */
[----:B------:R-:W-:Y:S01]  /*0260*/  MOV R25, R3 ;  /* 0x0000000300197202 */ /* 0x000fe20000000f00 */
[----:B--2---:R-:W-:Y:S04]  /*0270*/  STS [R18], R10 ;  /* 0x0000000a12007388 */ /* 0x004fe80000000800 */
[----:B---3--:R-:W-:Y:S01]  /*0280*/  STS [R7], R8 ;  /* 0x0000000807007388 */ /* 0x008fe20000000800 */
[----:B------:R-:W-:Y:S06]  /*0290*/  BAR.SYNC.DEFER_BLOCKING 0x0 ;  /* 0x0000000000007b1d */ /* 0x000fec0000010000 */
[----:B------:R0:W2:Y:S04]  /*02a0*/  LDG.E R21, desc[UR8][R26.64+0x40] ;  /* 0x000040081a157981 */ /* 0x0000a8000c1e1900 */
[----:B------:R1:W3:Y:S01]  /*02b0*/  LDG.E R20, desc[UR8][R24.64] ;  /* 0x0000000818147981 */ /* 0x0002e2000c1e1900 */
[----:B------:R-:W-:Y:S01]  /*02c0*/  UIADD3 UR4, UPT, UPT, UR4, 0x2, URZ ;  /* 0x0000000204047890 */ /* 0x000fe2000fffe0ff */
[----:B------:R-:W-:-:S02]  /*02d0*/  IADD3 R2, P1, PT, R2, 0x2000, RZ ;  /* 0x0000200002027810 */ /* 0x000fc40007f3e0ff */
[----:B------:R-:W-:Y:S01]  /*02e0*/  LDS R28, [R16] ;  /* 0x00000000101c7984 */ /* 0x000fe20000000800 */
[----:B------:R-:W-:Y:S01]  /*02f0*/  UISETP.NE.AND UP0, UPT, UR4, 0x8, UPT ;  /* 0x000000080400788c */ /* 0x000fe2000bf05270 */
[----:B------:R-:W-:Y:S02]  /*0300*/  IADD3 R0, P0, PT, R0, 0x2000, RZ ;  /* 0x0000200000007810 */ /* 0x000fe40007f1e0ff */
[----:B------:R-:W4:Y:S01]  /*0310*/  LDS.128 R12, [R19] ;  /* 0x00000000130c7984 */ /* 0x000f220000000c00 */
[----:B------:R-:W-:Y:S02]  /*0320*/  IADD3 R6, PT, PT, R6, 0x20, RZ ;  /* 0x0000002006067810 */ /* 0x000fe40007ffe0ff */
[----:B------:R-:W-:Y:S01]  /*0330*/  IADD3.X R5, PT, PT, RZ, R5, RZ, P1, !PT ;  /* 0x00000005ff057210 */ /* 0x000fe20000ffe4ff */
[----:B------:R-:W5:Y:S01]  /*0340*/  LDS R9, [R16+0x40] ;  /* 0x0000400010097984 */ /* 0x000f620000000800 */
[----:B------:R-:W-:-:S03]  /*0350*/  IADD3.X R3, PT, PT, RZ, R3, RZ, P0, !PT ;  /* 0x00000003ff037210 */ /* 0x000fc600007fe4ff */
[----:B------:R-:W5:Y:S04]  /*0360*/  LDS R29, [R16+0x80] ;  /* 0x00008000101d7984 */ /* 0x000f680000000800 */
[----:B0-----:R-:W-:Y:S04]  /*0370*/  LDS R27, [R16+0x140] ;  /* 0x00014000101b7984 */ /* 0x001fe80000000800 */
[----:B-1----:R-:W-:Y:S04]  /*0380*/  LDS R25, [R16+0x180] ;  /* 0x0001800010197984 */ /* 0x002fe80000000800 */
[----:B------:R-:W-:Y:S01]  /*0390*/  LDS R26, [R16+0x2c0] ;  /* 0x0002c000101a7984 */ /* 0x000fe20000000800 */
[----:B----4-:R-:W-:-:S03]  /*03a0*/  FFMA R28, R12, R28, R11 ;  /* 0x0000001c0c1c7223 */ /* 0x010fc6000000000b */
[----:B------:R-:W0:Y:S01]  /*03b0*/  LDS R12, [R16+0xc0] ;  /* 0x0000c000100c7984 */ /* 0x000e220000000800 */
[----:B-----5:R-:W-:-:S03]  /*03c0*/  FFMA R28, R9, R13, R28 ;  /* 0x0000000d091c7223 */ /* 0x020fc6000000001c */
[----:B------:R-:W-:Y:S01]  /*03d0*/  LDS R13, [R16+0x100] ;  /* 0x00010000100d7984 */ /* 0x000fe20000000800 */
[----:B------:R-:W-:-:S03]  /*03e0*/  FFMA R29, R29, R14, R28 ;  /* 0x0000000e1d1d7223 */ /* 0x000fc6000000001c */
[----:B------:R-:W1:Y:S01]  /*03f0*/  LDS.128 R8, [R19+0x10] ;  /* 0x0000100013087984 */ /* 0x000e620000000c00 */
[----:B0-----:R-:W-:-:S03]  /*0400*/  FFMA R15, R12, R15, R29 ;  /* 0x0000000f0c0f7223 */ /* 0x001fc6000000001d */
[----:B------:R-:W-:Y:S01]  /*0410*/  LDS R29, [R16+0x240] ;  /* 0x00024000101d7984 */ /* 0x000fe20000000800 */
[----:B-1----:R-:W-:-:S03]  /*0420*/  FFMA R12, R8, R13, R15 ;  /* 0x0000000d080c7223 */ /* 0x002fc6000000000f */
[----:B------:R-:W0:Y:S01]  /*0430*/  LDS R8, [R16+0x1c0] ;  /* 0x0001c00010087984 */ /* 0x000e220000000800 */
[----:B------:R-:W-:-:S03]  /*0440*/  FFMA R24, R27, R9, R12 ;  /* 0x000000091b187223 */ /* 0x000fc6000000000c */
[----:B------:R-:W-:Y:S01]  /*0450*/  LDS R9, [R16+0x200] ;  /* 0x0002000010097984 */ /* 0x000fe20000000800 */
[----:B------:R-:W-:-:S03]  /*0460*/  FFMA R27, R25, R10, R24 ;  /* 0x0000000a191b7223 */ /* 0x000fc60000000018 */
[----:B------:R-:W1:Y:S04]  /*0470*/  LDS.128 R12, [R19+0x20] ;  /* 0x00002000130c7984 */ /* 0x000e680000000c00 */
[----:B------:R-:W4:Y:S04]  /*0480*/  LDS R25, [R16+0x280] ;  /* 0x0002800010197984 */ /* 0x000f280000000800 */
[----:B------:R-:W-:Y:S01]  /*0490*/  LDS R24, [R16+0x340] ;  /* 0x0003400010187984 */ /* 0x000fe20000000800 */
[----:B0-----:R-:W-:-:S04]  /*04a0*/  FFMA R11, R8, R11, R27 ;  /* 0x0000000b080b7223 */ /* 0x001fc8000000001b */
[----:B-1----:R-:W-:Y:S02]  /*04b0*/  FFMA R12, R12, R9, R11 ;  /* 0x000000090c0c7223 */ /* 0x002fe4000000000b */
[----:B------:R-:W-:Y:S02]  /*04c0*/  LDS.128 R8, [R19+0x30] ;  /* 0x0000300013087984 */ /* 0x000fe40000000c00 */
[----:B------:R-:W-:Y:S02]  /*04d0*/  FFMA R12, R29, R13, R12 ;  /* 0x0000000d1d0c7223 */ /* 0x000fe4000000000c */
[----:B------:R-:W0:Y:S02]  /*04e0*/  LDS R13, [R16+0x300] ;  /* 0x00030000100d7984 */ /* 0x000e240000000800 */
[----:B----4-:R-:W-:-:S04]  /*04f0*/  FFMA R25, R25, R14, R12 ;  /* 0x0000000e19197223 */ /* 0x010fc8000000000c */
[----:B------:R-:W-:Y:S02]  /*0500*/  FFMA R15, R26, R15, R25 ;  /* 0x0000000f1a0f7223 */ /* 0x000fe40000000019 */
[----:B------:R-:W1:Y:S04]  /*0510*/  LDS R25, [R16+0x380] ;  /* 0x0003800010197984 */ /* 0x000e680000000800 */
[----:B------:R-:W4:Y:S01]  /*0520*/  LDS R26, [R16+0x3c0] ;  /* 0x0003c000101a7984 */ /* 0x000f220000000800 */
[----:B0-----:R-:W-:-:S04]  /*0530*/  FFMA R29, R8, R13, R15 ;  /* 0x0000000d081d7223 */ /* 0x001fc8000000000f */
[----:B------:R-:W-:-:S04]  /*0540*/  FFMA R8, R24, R9, R29 ;  /* 0x0000000918087223 */ /* 0x000fc8000000001d */
[----:B-1----:R-:W-:-:S04]  /*0550*/  FFMA R9, R25, R10, R8 ;  /* 0x0000000a19097223 */ /* 0x002fc80000000008 */
[----:B----4-:R-:W-:Y:S01]  /*0560*/  FFMA R9, R26, R11, R9 ;  /* 0x0000000b1a097223 */ /* 0x010fe20000000009 */
[----:B--2---:R-:W-:Y:S04]  /*0570*/  STS [R18], R21 ;  /* 0x0000001512007388 */ /* 0x004fe80000000800 */
[----:B---3--:R-:W-:Y:S01]  /*0580*/  STS [R7], R20 ;  /* 0x0000001407007388 */ /* 0x008fe20000000800 */
[----:B------:R-:W-:Y:S06]  /*0590*/  BAR.SYNC.DEFER_BLOCKING 0x0 ;  /* 0x0000000000007b1d */ /* 0x000fec0000010000 */
[----:B------:R-:W-:Y:S04]  /*05a0*/  LDS R27, [R16] ;  /* 0x00000000101b7984 */ /* 0x000fe80000000800 */
[----:B------:R-:W0:Y:S04]  /*05b0*/  LDS.128 R12, [R19] ;  /* 0x00000000130c7984 */ /* 0x000e280000000c00 */
[----:B------:R-:W1:Y:S04]  /*05c0*/  LDS R24, [R16+0x40] ;  /* 0x0000400010187984 */ /* 0x000e680000000800 */
[----:B------:R-:W2:Y:S04]  /*05d0*/  LDS R25, [R16+0x80] ;  /* 0x0000800010197984 */ /* 0x000ea80000000800 */
[----:B------:R-:W3:Y:S04]  /*05e0*/  LDS R26, [R16+0xc0] ;  /* 0x0000c000101a7984 */ /* 0x000ee80000000800 */
[----:B------:R-:W-:Y:S04]  /*05f0*/  LDS R21, [R16+0x100] ;  /* 0x0001000010157984 */ /* 0x000fe80000000800 */
[----:B------:R-:W-:Y:S01]  /*0600*/  LDS R20, [R16+0x140] ;  /* 0x0001400010147984 */ /* 0x000fe20000000800 */
[----:B0-----:R-:W-:-:S03]  /*0610*/  FFMA R27, R12, R27, R9 ;  /* 0x0000001b0c1b7223 */ /* 0x001fc60000000009 */
[----:B------:R-:W0:Y:S01]  /*0620*/  LDS.128 R8, [R19+0x10] ;  /* 0x0000100013087984 */ /* 0x000e220000000c00 */
[----:B-1----:R-:W-:-:S03]  /*0630*/  FFMA R24, R24, R13, R27 ;  /* 0x0000000d18187223 */ /* 0x002fc6000000001b */
[----:B------:R-:W-:Y:S01]  /*0640*/  LDS R27, [R16+0x200] ;  /* 0x00020000101b7984 */ /* 0x000fe20000000800 */
[----:B--2---:R-:W-:-:S03]  /*0650*/  FFMA R13, R25, R14, R24 ;  /* 0x0000000e190d7223 */ /* 0x004fc60000000018 */
[----:B------:R-:W1:Y:S01]  /*0660*/  LDS R25, [R16+0x180] ;  /* 0x0001800010197984 */ /* 0x000e620000000800 */
[----:B---3--:R-:W-:-:S03]  /*0670*/  FFMA R13, R26, R15, R13 ;  /* 0x0000000f1a0d7223 */ /* 0x008fc6000000000d */
[----:B------:R-:W2:Y:S04]  /*0680*/  LDS R26, [R16+0x1c0] ;  /* 0x0001c000101a7984 */ /* 0x000ea80000000800 */
[----:B------:R-:W-:Y:S01]  /*0690*/  LDS R24, [R16+0x240] ;  /* 0x0002400010187984 */ /* 0x000fe20000000800 */
[----:B0-----:R-:W-:-:S03]  /*06a0*/  FFMA R21, R8, R21, R13 ;  /* 0x0000001508157223 */ /* 0x001fc6000000000d */
[----:B------:R-:W0:Y:S01]  /*06b0*/  LDS.128 R12, [R19+0x20] ;  /* 0x00002000130c7984 */ /* 0x000e220000000c00 */
[----:B------:R-:W-:-:S03]  /*06c0*/  FFMA R20, R20, R9, R21 ;  /* 0x0000000914147223 */ /* 0x000fc60000000015 */
[----:B------:R-:W3:Y:S01]  /*06d0*/  LDS R21, [R16+0x280] ;  /* 0x0002800010157984 */ /* 0x000ee20000000800 */
[----:B-1----:R-:W-:-:S03]  /*06e0*/  FFMA R25, R25, R10, R20 ;  /* 0x0000000a19197223 */ /* 0x002fc60000000014 */
[----:B------:R-:W1:Y:S01]  /*06f0*/  LDS R20, [R16+0x2c0] ;  /* 0x0002c00010147984 */ /* 0x000e620000000800 */
[----:B--2---:R-:W-:-:S03]  /*0700*/  FFMA R11, R26, R11, R25 ;  /* 0x0000000b1a0b7223 */ /* 0x004fc60000000019 */
[----:B------:R-:W-:Y:S01]  /*0710*/  LDS R25, [R16+0x300] ;  /* 0x0003000010197984 */ /* 0x000fe20000000800 */
[----:B0-----:R-:W-:-:S03]  /*0720*/  FFMA R27, R12, R27, R11 ;  /* 0x0000001b0c1b7223 */ /* 0x001fc6000000000b */
[----:B------:R-:W0:Y:S01]  /*0730*/  LDS.128 R8, [R19+0x30] ;  /* 0x0000300013087984 */ /* 0x000e220000000c00 */
[----:B------:R-:W-:-:S03]  /*0740*/  FFMA R24, R24, R13, R27 ;  /* 0x0000000d18187223 */ /* 0x000fc6000000001b */
[----:B------:R-:W2:Y:S01]  /*0750*/  LDS R27, [R16+0x340] ;  /* 0x00034000101b7984 */ /* 0x000ea20000000800 */
[----:B---3--:R-:W-:-:S03]  /*0760*/  FFMA R21, R21, R14, R24 ;  /* 0x0000000e15157223 */ /* 0x008fc60000000018 */
[----:B------:R-:W3:Y:S01]  /*0770*/  LDS R13, [R16+0x380] ;  /* 0x00038000100d7984 */ /* 0x000ee20000000800 */
[----:B-1----:R-:W-:-:S03]  /*0780*/  FFMA R15, R20, R15, R21 ;  /* 0x0000000f140f7223 */ /* 0x002fc60000000015 */
[----:B------:R-:W1:Y:S01]  /*0790*/  LDS R12, [R16+0x3c0] ;  /* 0x0003c000100c7984 */ /* 0x000e620000000800 */
[----:B0-----:R-:W-:-:S04]  /*07a0*/  FFMA R8, R8, R25, R15 ;  /* 0x0000001908087223 */ /* 0x001fc8000000000f */
[----:B--2---:R-:W-:-:S04]  /*07b0*/  FFMA R8, R27, R9, R8 ;  /* 0x000000091b087223 */ /* 0x004fc80000000008 */
[----:B---3--:R-:W-:-:S04]  /*07c0*/  FFMA R13, R13, R10, R8 ;  /* 0x0000000a0d0d7223 */ /* 0x008fc80000000008 */
[----:B-1----:R-:W-:Y:S01]  /*07d0*/  FFMA R11, R12, R11, R13 ;  /* 0x0000000b0c0b7223 */ /* 0x002fe2000000000d */
[----:B------:R-:W-:Y:S06]  /*07e0*/  BRA.U UP0, `(.L_x_0) ;  /* 0xfffffff900847547 */ /* 0x000fec000b83ffff */
[----:B------:R-:W0:Y:S01]  /*07f0*/  LDC.64 R2, c[0x0][0x390] ;  /* 0x0000e400ff027b82 */ /* 0x000e220000000a00 */
[----:B------:R-:W-:-:S05]  /*0800*/  LEA R17, R4, R17, 0xa ;  /* 0x0000001104117211 */ /* 0x000fca00078e50ff */
[----:B0-----:R-:W-:-:S05]  /*0810*/  IMAD.WIDE R2, R17, 0x4, R2 ;  /* 0x0000000411027825 */ /* 0x001fca00078e0202 */
[----:B------:R-:W-:Y:S01]  /*0820*/  STG.E desc[UR8][R2.64], R11 ;  /* 0x0000000b02007986 */ /* 0x000fe2000c101908 */
[----:B------:R-:W-:Y:S05]  /*0830*/  EXIT ;  /* 0x000000000000794d */ /* 0x000fea0003800000 */
.L_x_1:
[----:B------:R-:W-:-:S00]  /*0840*/  BRA `(.L_x_1) ;  /* 0xfffffffc00fc7947 */ /* 0x000fc0000383ffff */
[----:B------:R-:W-:-:S00]  /*0850*/  NOP ;  /* 0x0000000000007918 */ /* 0x000fc00000000000 */
        /* <DEDUP_REMOVED lines=10> */
.L_x_2:


//--------------------- .nv.shared._Z7mat_mulPfS_S_ --------------------------
	.section	.nv.shared._Z7mat_mulPfS_S_,"aw",@nobits
	.sectionflags	@""
	.align	4
.nv.shared._Z7mat_mulPfS_S_:
	.zero		3072


//--------------------- .nv.shared.reserved.0     --------------------------
	.section	.nv.shared.reserved.0,"aw",@nobits
	.weak		__nv_reservedSMEM_offset_0_alias
	.size		__nv_reservedSMEM_offset_0_alias, 0, 64
	.other		__nv_reservedSMEM_offset_0_alias,@"STO_CUDA_RESERVED_SHARED STV_DEFAULT"
__nv_reservedSMEM_offset_0_alias:
	.zero		0
	.zero		64


//--------------------- .nv.constant0._Z7mat_mulPfS_S_ --------------------------
	.section	.nv.constant0._Z7mat_mulPfS_S_,"a",@progbits
	.sectionflags	@""
	.align	4
.nv.constant0._Z7mat_mulPfS_S_:
	.zero		920


//--------------------- SYMBOLS --------------------------

	.type		.nv.reservedSmem.offset0,@object
	.size		.nv.reservedSmem.offset0,0x4
	.type		.nv.reservedSmem.cap,@object
	.size		.nv.reservedSmem.cap,0x4
